//
// Generated by NVIDIA NVVM Compiler
//
// Compiler Build ID: CL-36424714
// Cuda compilation tools, release 13.0, V13.0.88
// Based on NVVM 20.0.0
//

.version 9.0
.target sm_100
.address_size 64

	// .globl	_Z14__kernel_sgemvPfS_S_iiff

.visible .entry _Z14__kernel_sgemvPfS_S_iiff(
	.param .u64 .ptr .align 1 _Z14__kernel_sgemvPfS_S_iiff_param_0,
	.param .u64 .ptr .align 1 _Z14__kernel_sgemvPfS_S_iiff_param_1,
	.param .u64 .ptr .align 1 _Z14__kernel_sgemvPfS_S_iiff_param_2,
	.param .u32 _Z14__kernel_sgemvPfS_S_iiff_param_3,
	.param .u32 _Z14__kernel_sgemvPfS_S_iiff_param_4,
	.param .f32 _Z14__kernel_sgemvPfS_S_iiff_param_5,
	.param .f32 _Z14__kernel_sgemvPfS_S_iiff_param_6
)
{
	.reg .pred 	%p<31>;
	.reg .b32 	%r<70>;
	.reg .b32 	%f<111>;
	.reg .b64 	%rd<59>;

	ld.param.u64 	%rd12, [_Z14__kernel_sgemvPfS_S_iiff_param_0];
	ld.param.u64 	%rd13, [_Z14__kernel_sgemvPfS_S_iiff_param_1];
	ld.param.u64 	%rd11, [_Z14__kernel_sgemvPfS_S_iiff_param_2];
	ld.param.u32 	%r28, [_Z14__kernel_sgemvPfS_S_iiff_param_3];
	ld.param.u32 	%r27, [_Z14__kernel_sgemvPfS_S_iiff_param_4];
	ld.param.f32 	%f39, [_Z14__kernel_sgemvPfS_S_iiff_param_5];
	ld.param.f32 	%f40, [_Z14__kernel_sgemvPfS_S_iiff_param_6];
	cvta.to.global.u64 	%rd1, %rd13;
	cvta.to.global.u64 	%rd2, %rd12;
	mov.u32 	%r29, %tid.y;
	mov.u32 	%r1, %tid.x;
	and.b32  	%r2, %r1, 31;
	mov.u32 	%r30, %ctaid.x;
	shl.b32 	%r31, %r30, 4;
	add.s32 	%r3, %r31, %r29;
	setp.ge.s32 	%p1, %r3, %r28;
	@%p1 bra 	$L__BB0_45;
	setp.lt.s32 	%p2, %r27, 1;
	mov.f32 	%f110, 0f00000000;
	@%p2 bra 	$L__BB0_43;
	mul.lo.s32 	%r4, %r27, %r3;
	add.s32 	%r5, %r27, -1;
	shr.u32 	%r33, %r5, 5;
	add.s32 	%r6, %r33, 1;
	and.b32  	%r7, %r6, 7;
	setp.lt.u32 	%p3, %r27, 225;
	mov.f32 	%f110, 0f00000000;
	mov.b32 	%r64, 0;
	@%p3 bra 	$L__BB0_22;
	add.s32 	%r67, %r4, %r2;
	and.b32  	%r35, %r6, 268435448;
	neg.s32 	%r66, %r35;
	cvt.u64.u32 	%rd14, %r1;
	and.b64  	%rd15, %rd14, 31;
	mul.wide.u32 	%rd16, %r2, 4;
	add.s64 	%rd17, %rd16, %rd1;
	add.s64 	%rd58, %rd17, 512;
	cvt.s64.s32 	%rd18, %r4;
	add.s64 	%rd19, %rd18, %rd15;
	shl.b64 	%rd20, %rd19, 2;
	add.s64 	%rd21, %rd20, %rd2;
	add.s64 	%rd57, %rd21, 512;
	mov.f32 	%f110, 0f00000000;
	mov.b32 	%r69, 128;
	mov.u32 	%r68, %r2;
$L__BB0_4:
	.pragma "nounroll";
	setp.ge.s32 	%p4, %r68, %r27;
	@%p4 bra 	$L__BB0_6;
	mul.wide.s32 	%rd22, %r67, 4;
	add.s64 	%rd23, %rd2, %rd22;
	ld.global.f32 	%f45, [%rd23];
	ld.global.f32 	%f46, [%rd58+-512];
	fma.rn.f32 	%f110, %f45, %f46, %f110;
$L__BB0_6:
	add.s32 	%r37, %r68, 32;
	setp.ge.s32 	%p5, %r37, %r27;
	@%p5 bra 	$L__BB0_8;
	ld.global.f32 	%f47, [%rd57+-384];
	ld.global.f32 	%f48, [%rd58+-384];
	fma.rn.f32 	%f110, %f47, %f48, %f110;
$L__BB0_8:
	add.s32 	%r38, %r68, 64;
	setp.ge.s32 	%p6, %r38, %r27;
	@%p6 bra 	$L__BB0_10;
	ld.global.f32 	%f49, [%rd57+-256];
	ld.global.f32 	%f50, [%rd58+-256];
	fma.rn.f32 	%f110, %f49, %f50, %f110;
$L__BB0_10:
	add.s32 	%r39, %r68, 96;
	setp.ge.s32 	%p7, %r39, %r27;
	@%p7 bra 	$L__BB0_12;
	ld.global.f32 	%f51, [%rd57+-128];
	ld.global.f32 	%f52, [%rd58+-128];
	fma.rn.f32 	%f110, %f51, %f52, %f110;
$L__BB0_12:
	add.s32 	%r40, %r68, 128;
	setp.ge.s32 	%p8, %r40, %r27;
	@%p8 bra 	$L__BB0_14;
	ld.global.f32 	%f53, [%rd57];
	ld.global.f32 	%f54, [%rd58];
	fma.rn.f32 	%f110, %f53, %f54, %f110;
$L__BB0_14:
	add.s32 	%r41, %r68, 160;
	setp.ge.s32 	%p9, %r41, %r27;
	@%p9 bra 	$L__BB0_16;
	ld.global.f32 	%f55, [%rd57+128];
	ld.global.f32 	%f56, [%rd58+128];
	fma.rn.f32 	%f110, %f55, %f56, %f110;
$L__BB0_16:
	add.s32 	%r42, %r68, 192;
	setp.ge.s32 	%p10, %r42, %r27;
	@%p10 bra 	$L__BB0_18;
	ld.global.f32 	%f57, [%rd57+256];
	ld.global.f32 	%f58, [%rd58+256];
	fma.rn.f32 	%f110, %f57, %f58, %f110;
$L__BB0_18:
	add.s32 	%r43, %r68, 224;
	setp.ge.s32 	%p11, %r43, %r27;
	@%p11 bra 	$L__BB0_20;
	ld.global.f32 	%f59, [%rd57+384];
	ld.global.f32 	%f60, [%rd58+384];
	fma.rn.f32 	%f110, %f59, %f60, %f110;
$L__BB0_20:
	add.s32 	%r69, %r69, 256;
	add.s32 	%r68, %r68, 256;
	add.s32 	%r67, %r67, 256;
	add.s32 	%r66, %r66, 8;
	add.s64 	%rd58, %rd58, 1024;
	add.s64 	%rd57, %rd57, 1024;
	setp.eq.s32 	%p12, %r66, 0;
	@%p12 bra 	$L__BB0_21;
	bra.uni 	$L__BB0_4;
$L__BB0_21:
	add.s32 	%r64, %r69, -128;
$L__BB0_22:
	setp.eq.s32 	%p13, %r7, 0;
	@%p13 bra 	$L__BB0_43;
	setp.lt.u32 	%p14, %r7, 4;
	@%p14 bra 	$L__BB0_33;
	add.s32 	%r12, %r64, %r2;
	setp.ge.s32 	%p15, %r12, %r27;
	@%p15 bra 	$L__BB0_26;
	add.s32 	%r44, %r12, %r4;
	mul.wide.s32 	%rd24, %r44, 4;
	add.s64 	%rd25, %rd2, %rd24;
	ld.global.f32 	%f62, [%rd25];
	mul.wide.u32 	%rd26, %r12, 4;
	add.s64 	%rd27, %rd1, %rd26;
	ld.global.f32 	%f63, [%rd27];
	fma.rn.f32 	%f110, %f62, %f63, %f110;
$L__BB0_26:
	add.s32 	%r45, %r12, 32;
	setp.ge.s32 	%p16, %r45, %r27;
	cvt.s64.s32 	%rd28, %r4;
	cvt.s64.s32 	%rd29, %r12;
	add.s64 	%rd30, %rd29, %rd28;
	shl.b64 	%rd31, %rd30, 2;
	add.s64 	%rd5, %rd2, %rd31;
	cvt.u64.u32 	%rd32, %r2;
	cvt.u64.u32 	%rd33, %r64;
	add.s64 	%rd34, %rd33, %rd32;
	shl.b64 	%rd35, %rd34, 2;
	add.s64 	%rd6, %rd1, %rd35;
	@%p16 bra 	$L__BB0_28;
	ld.global.f32 	%f64, [%rd5+128];
	ld.global.f32 	%f65, [%rd6+128];
	fma.rn.f32 	%f110, %f64, %f65, %f110;
$L__BB0_28:
	add.s32 	%r46, %r12, 64;
	setp.ge.s32 	%p17, %r46, %r27;
	@%p17 bra 	$L__BB0_30;
	ld.global.f32 	%f66, [%rd5+256];
	ld.global.f32 	%f67, [%rd6+256];
	fma.rn.f32 	%f110, %f66, %f67, %f110;
$L__BB0_30:
	add.s32 	%r47, %r12, 96;
	setp.ge.s32 	%p18, %r47, %r27;
	@%p18 bra 	$L__BB0_32;
	ld.global.f32 	%f68, [%rd5+384];
	ld.global.f32 	%f69, [%rd6+384];
	fma.rn.f32 	%f110, %f68, %f69, %f110;
$L__BB0_32:
	add.s32 	%r64, %r64, 128;
$L__BB0_33:
	and.b32  	%r48, %r6, 3;
	setp.eq.s32 	%p19, %r48, 0;
	@%p19 bra 	$L__BB0_43;
	setp.eq.s32 	%p20, %r48, 1;
	@%p20 bra 	$L__BB0_40;
	add.s32 	%r15, %r64, %r2;
	setp.ge.s32 	%p21, %r15, %r27;
	@%p21 bra 	$L__BB0_37;
	add.s32 	%r49, %r15, %r4;
	mul.wide.s32 	%rd36, %r49, 4;
	add.s64 	%rd37, %rd2, %rd36;
	ld.global.f32 	%f71, [%rd37];
	mul.wide.u32 	%rd38, %r15, 4;
	add.s64 	%rd39, %rd1, %rd38;
	ld.global.f32 	%f72, [%rd39];
	fma.rn.f32 	%f110, %f71, %f72, %f110;
$L__BB0_37:
	add.s32 	%r50, %r15, 32;
	setp.ge.s32 	%p22, %r50, %r27;
	@%p22 bra 	$L__BB0_39;
	cvt.s64.s32 	%rd40, %r4;
	cvt.s64.s32 	%rd41, %r15;
	add.s64 	%rd42, %rd41, %rd40;
	shl.b64 	%rd43, %rd42, 2;
	add.s64 	%rd44, %rd2, %rd43;
	ld.global.f32 	%f73, [%rd44+128];
	cvt.u64.u32 	%rd45, %r2;
	cvt.u64.u32 	%rd46, %r64;
	add.s64 	%rd47, %rd46, %rd45;
	shl.b64 	%rd48, %rd47, 2;
	add.s64 	%rd49, %rd1, %rd48;
	ld.global.f32 	%f74, [%rd49+128];
	fma.rn.f32 	%f110, %f73, %f74, %f110;
$L__BB0_39:
	add.s32 	%r64, %r64, 64;
$L__BB0_40:
	and.b32  	%r51, %r5, 32;
	setp.ne.s32 	%p23, %r51, 0;
	@%p23 bra 	$L__BB0_43;
	add.s32 	%r18, %r64, %r2;
	setp.ge.s32 	%p24, %r18, %r27;
	@%p24 bra 	$L__BB0_43;
	add.s32 	%r52, %r18, %r4;
	mul.wide.s32 	%rd50, %r52, 4;
	add.s64 	%rd51, %rd2, %rd50;
	ld.global.f32 	%f75, [%rd51];
	mul.wide.u32 	%rd52, %r18, 4;
	add.s64 	%rd53, %rd1, %rd52;
	ld.global.f32 	%f76, [%rd53];
	fma.rn.f32 	%f110, %f75, %f76, %f110;
$L__BB0_43:
	mov.b32 	%r53, %f110;
	shfl.sync.down.b32	%r54|%p25, %r53, 16, 31, -1;
	mov.b32 	%f77, %r54;
	add.f32 	%f78, %f110, %f77;
	mov.b32 	%r55, %f78;
	shfl.sync.down.b32	%r56|%p26, %r55, 8, 31, -1;
	mov.b32 	%f79, %r56;
	add.f32 	%f80, %f78, %f79;
	mov.b32 	%r57, %f80;
	shfl.sync.down.b32	%r58|%p27, %r57, 4, 31, -1;
	mov.b32 	%f81, %r58;
	add.f32 	%f82, %f80, %f81;
	mov.b32 	%r59, %f82;
	shfl.sync.down.b32	%r60|%p28, %r59, 2, 31, -1;
	mov.b32 	%f83, %r60;
	add.f32 	%f84, %f82, %f83;
	mov.b32 	%r61, %f84;
	shfl.sync.down.b32	%r62|%p29, %r61, 1, 31, -1;
	mov.b32 	%f85, %r62;
	add.f32 	%f38, %f84, %f85;
	setp.ne.s32 	%p30, %r2, 0;
	@%p30 bra 	$L__BB0_45;
	cvta.to.global.u64 	%rd54, %rd11;
	mul.wide.s32 	%rd55, %r3, 4;
	add.s64 	%rd56, %rd54, %rd55;
	ld.global.f32 	%f86, [%rd56];
	mul.f32 	%f87, %f40, %f86;
	fma.rn.f32 	%f88, %f39, %f38, %f87;
	st.global.f32 	[%rd56], %f88;
$L__BB0_45:
	ret;

}


// ===== COMPILED SASS (sm_100) =====

	.target	sm_100

	.elftype	@"ET_EXEC"


//--------------------- .note.nv.tkinfo           --------------------------
	.section	.note.nv.tkinfo,"",@"SHT_NOTE"
	.sectionflags	@"SHF_NOTE_NV_TKINFO"
	.tkinfo
        /*0018*/ 	.word	0x00000002
        /*0030*/ 	.string	""
        /*0030*/ 	.string	"ptxas"
        /*0030*/ 	.string	"Cuda compilation tools, release 13.0, V13.0.88"
        /*0030*/ 	.string	"Build cuda_13.0.r13.0/compiler.36424714_0"
        /*0030*/ 	.string	"-arch sm_100 -m 64 "



//--------------------- .note.nv.cuinfo           --------------------------
	.section	.note.nv.cuinfo,"",@"SHT_NOTE"
	.sectionflags	@"SHF_NOTE_NV_CUINFO"
        /*0018*/ 	.short	0x0002
        /*001a*/ 	.short	0x0064
        /*001c*/ 	.short	0x0082
	.zero		2


//--------------------- .nv.info                  --------------------------
	.section	.nv.info,"",@"SHT_CUDA_INFO"
	.align	4


	//----- nvinfo : EIATTR_REGCOUNT
	.align		4
        /*0000*/ 	.byte	0x04, 0x2f
        /*0002*/ 	.short	(.L_1 - .L_0)
	.align		4
.L_0:
        /*0004*/ 	.word	index@(_Z14__kernel_sgemvPfS_S_iiff)
        /*0008*/ 	.word	0x0000001b


	//----- nvinfo : EIATTR_FRAME_SIZE
	.align		4
.L_1:
        /*000c*/ 	.byte	0x04, 0x11
        /*000e*/ 	.short	(.L_3 - .L_2)
	.align		4
.L_2:
        /*0010*/ 	.word	index@(_Z14__kernel_sgemvPfS_S_iiff)
        /*0014*/ 	.word	0x00000000


	//----- nvinfo : EIATTR_MIN_STACK_SIZE
	.align		4
.L_3:
        /*0018*/ 	.byte	0x04, 0x12
        /*001a*/ 	.short	(.L_5 - .L_4)
	.align		4
.L_4:
        /*001c*/ 	.word	index@(_Z14__kernel_sgemvPfS_S_iiff)
        /*0020*/ 	.word	0x00000000
.L_5:


//--------------------- .nv.compat                --------------------------
	.section	.nv.compat,"",@"SHT_CUDA_COMPAT_INFO"
	.align	4
        /*0000*/ 	.byte	0x02, 0x09, 0x00, 0x00, 0x02, 0x02, 0x01, 0x00, 0x02, 0x05, 0x05, 0x00, 0x03, 0x07, 0x01, 0x01
        /*0010*/ 	.byte	0x02, 0x03, 0x00, 0x00, 0x02, 0x06, 0x01, 0x00, 0x04, 0x0b, 0x08, 0x00, 0x09, 0x00, 0x00, 0x00
        /*0020*/ 	.byte	0x00, 0x00, 0x00, 0x00


//--------------------- .nv.info._Z14__kernel_sgemvPfS_S_iiff --------------------------
	.section	.nv.info._Z14__kernel_sgemvPfS_S_iiff,"",@"SHT_CUDA_INFO"
	.sectionflags	@""
	.align	4


	//----- nvinfo : EIATTR_CUDA_API_VERSION
	.align		4
        /*0000*/ 	.byte	0x04, 0x37
        /*0002*/ 	.short	(.L_7 - .L_6)
.L_6:
        /*0004*/ 	.word	0x00000082


	//----- nvinfo : EIATTR_KPARAM_INFO
	.align		4
.L_7:
        /*0008*/ 	.byte	0x04, 0x17
        /*000a*/ 	.short	(.L_9 - .L_8)
.L_8:
        /*000c*/ 	.word	0x00000000
        /*0010*/ 	.short	0x0006
        /*0012*/ 	.short	0x0024
        /*0014*/ 	.byte	0x00, 0xf0, 0x11, 0x00


	//----- nvinfo : EIATTR_KPARAM_INFO
	.align		4
.L_9:
        /*0018*/ 	.byte	0x04, 0x17
        /*001a*/ 	.short	(.L_11 - .L_10)
.L_10:
        /*001c*/ 	.word	0x00000000
        /*0020*/ 	.short	0x0005
        /*0022*/ 	.short	0x0020
        /*0024*/ 	.byte	0x00, 0xf0, 0x11, 0x00


	//----- nvinfo : EIATTR_KPARAM_INFO
	.align		4
.L_11:
        /*0028*/ 	.byte	0x04, 0x17
        /*002a*/ 	.short	(.L_13 - .L_12)
.L_12:
        /*002c*/ 	.word	0x00000000
        /*0030*/ 	.short	0x0004
        /*0032*/ 	.short	0x001c
        /*0034*/ 	.byte	0x00, 0xf0, 0x11, 0x00


	//----- nvinfo : EIATTR_KPARAM_INFO
	.align		4
.L_13:
        /*0038*/ 	.byte	0x04, 0x17
        /*003a*/ 	.short	(.L_15 - .L_14)
.L_14:
        /*003c*/ 	.word	0x00000000
        /*0040*/ 	.short	0x0003
        /*0042*/ 	.short	0x0018
        /*0044*/ 	.byte	0x00, 0xf0, 0x11, 0x00


	//----- nvinfo : EIATTR_KPARAM_INFO
	.align		4
.L_15:
        /*0048*/ 	.byte	0x04, 0x17
        /*004a*/ 	.short	(.L_17 - .L_16)
.L_16:
        /*004c*/ 	.word	0x00000000
        /*0050*/ 	.short	0x0002
        /*0052*/ 	.short	0x0010
        /*0054*/ 	.byte	0x00, 0xf5, 0x21, 0x00


	//----- nvinfo : EIATTR_KPARAM_INFO
	.align		4
.L_17:
        /*0058*/ 	.byte	0x04, 0x17
        /*005a*/ 	.short	(.L_19 - .L_18)
.L_18:
        /*005c*/ 	.word	0x00000000
        /*0060*/ 	.short	0x0001
        /*0062*/ 	.short	0x0008
        /*0064*/ 	.byte	0x00, 0xf5, 0x21, 0x00


	//----- nvinfo : EIATTR_KPARAM_INFO
	.align		4
.L_19:
        /*0068*/ 	.byte	0x04, 0x17
        /*006a*/ 	.short	(.L_21 - .L_20)
.L_20:
        /*006c*/ 	.word	0x00000000
        /*0070*/ 	.short	0x0000
        /*0072*/ 	.short	0x0000
        /*0074*/ 	.byte	0x00, 0xf5, 0x21, 0x00


	//----- nvinfo : EIATTR_SPARSE_MMA_MASK
	.align		4
.L_21:
        /*0078*/ 	.byte	0x03, 0x50
        /*007a*/ 	.short	0x0000


	//----- nvinfo : EIATTR_MAXREG_COUNT
	.align		4
        /*007c*/ 	.byte	0x03, 0x1b
        /*007e*/ 	.short	0x00ff


	//----- nvinfo : EIATTR_MERCURY_ISA_VERSION
	.align		4
        /*0080*/ 	.byte	0x03, 0x5f
        /*0082*/ 	.short	0x0101


	//----- nvinfo : EIATTR_COOP_GROUP_MASK_REGIDS
	.align		4
        /*0084*/ 	.byte	0x04, 0x29
        /*0086*/ 	.short	(.L_23 - .L_22)


	//   ....[0]....
.L_22:
        /*0088*/ 	.word	0xffffffff


	//   ....[1]....
        /*008c*/ 	.word	0xffffffff


	//   ....[2]....
        /*0090*/ 	.word	0xffffffff


	//   ....[3]....
        /*0094*/ 	.word	0xffffffff


	//   ....[4]....
        /*0098*/ 	.word	0xffffffff


	//----- nvinfo : EIATTR_COOP_GROUP_INSTR_OFFSETS
	.align		4
.L_23:
        /*009c*/ 	.byte	0x04, 0x28
        /*009e*/ 	.short	(.L_25 - .L_24)


	//   ....[0]....
.L_24:
        /*00a0*/ 	.word	0x00000e20


	//   ....[1]....
        /*00a4*/ 	.word	0x00000e50


	//   ....[2]....
        /*00a8*/ 	.word	0x00000e70


	//   ....[3]....
        /*00ac*/ 	.word	0x00000e90


	//   ....[4]....
        /*00b0*/ 	.word	0x00000eb0


	//----- nvinfo : EIATTR_VRC_CTA_INIT_COUNT
	.align		4
.L_25:
        /*00b4*/ 	.byte	0x02, 0x4a
	.zero		1
	.zero		1


	//----- nvinfo : EIATTR_EXIT_INSTR_OFFSETS
	.align		4
        /*00b8*/ 	.byte	0x04, 0x1c
        /*00ba*/ 	.short	(.L_27 - .L_26)


	//   ....[0]....
.L_26:
        /*00bc*/ 	.word	0x00000060


	//   ....[1]....
        /*00c0*/ 	.word	0x00000ec0


	//   ....[2]....
        /*00c4*/ 	.word	0x00000f50


	//----- nvinfo : EIATTR_CRS_STACK_SIZE
	.align		4
.L_27:
        /*00c8*/ 	.byte	0x04, 0x1e
        /*00ca*/ 	.short	(.L_29 - .L_28)
.L_28:
        /*00cc*/ 	.word	0x00000000


	//----- nvinfo : EIATTR_CBANK_PARAM_SIZE
	.align		4
.L_29:
        /*00d0*/ 	.byte	0x03, 0x19
        /*00d2*/ 	.short	0x0028


	//----- nvinfo : EIATTR_PARAM_CBANK
	.align		4
        /*00d4*/ 	.byte	0x04, 0x0a
        /*00d6*/ 	.short	(.L_31 - .L_30)
	.align		4
.L_30:
        /*00d8*/ 	.word	index@(.nv.constant0._Z14__kernel_sgemvPfS_S_iiff)
        /*00dc*/ 	.short	0x0380
        /*00de*/ 	.short	0x0028


	//----- nvinfo : EIATTR_SW_WAR
	.align		4
.L_31:
        /*00e0*/ 	.byte	0x04, 0x36
        /*00e2*/ 	.short	(.L_33 - .L_32)
.L_32:
        /*00e4*/ 	.word	0x00000008
.L_33:


//--------------------- .nv.callgraph             --------------------------
	.section	.nv.callgraph,"",@"SHT_CUDA_CALLGRAPH"
	.align	4
	.sectionentsize	8
	.align		4
        /*0000*/ 	.word	0x00000000
	.align		4
        /*0004*/ 	.word	0xffffffff
	.align		4
        /*0008*/ 	.word	0x00000000
	.align		4
        /*000c*/ 	.word	0xfffffffe
	.align		4
        /*0010*/ 	.word	0x00000000
	.align		4
        /*0014*/ 	.word	0xfffffffd
	.align		4
        /*0018*/ 	.word	0x00000000
	.align		4
        /*001c*/ 	.word	0xfffffffc


//--------------------- .text._Z14__kernel_sgemvPfS_S_iiff --------------------------
	.section	.text._Z14__kernel_sgemvPfS_S_iiff,"ax",@progbits
	.align	128
        .global         _Z14__kernel_sgemvPfS_S_iiff
        .type           _Z14__kernel_sgemvPfS_S_iiff,@function
        .size           _Z14__kernel_sgemvPfS_S_iiff,(.L_x_8 - _Z14__kernel_sgemvPfS_S_iiff)
        .other          _Z14__kernel_sgemvPfS_S_iiff,@"STO_CUDA_ENTRY STV_DEFAULT"
_Z14__kernel_sgemvPfS_S_iiff:
.text._Z14__kernel_sgemvPfS_S_iiff:
[----:B------:R-:W-:Y:S01]  /*0000*/  LDC R1, c[0x0][0x37c] ;  /* 0x0000df00ff017b82 */ /* 0x000fe20000000800 */
[----:B------:R-:W0:Y:S01]  /*0010*/  S2R R2, SR_TID.Y ;  /* 0x0000000000027919 */ /* 0x000e220000002200 */
[----:B------:R-:W1:Y:S01]  /*0020*/  LDCU UR4, c[0x0][0x398] ;  /* 0x00007300ff0477ac */ /* 0x000e620008000800 */
[----:B------:R-:W0:Y:S02]  /*0030*/  S2R R3, SR_CTAID.X ;  /* 0x0000000000037919 */ /* 0x000e240000002500 */
[----:B0-----:R-:W-:-:S05]  /*0040*/  IMAD R2, R3, 0x10, R2 ;  /* 0x0000001003027824 */ /* 0x001fca00078e0202 */
[----:B-1----:R-:W-:-:S13]  /*0050*/  ISETP.GE.AND P0, PT, R2, UR4, PT ;  /* 0x0000000402007c0c */ /* 0x002fda000bf06270 */
[----:B------:R-:W-:Y:S05]  /*0060*/  @P0 EXIT ;  /* 0x000000000000094d */ /* 0x000fea0003800000 */
[----:B------:R-:W0:Y:S01]  /*0070*/  S2R R4, SR_TID.X ;  /* 0x0000000000047919 */ /* 0x000e220000002100 */
[----:B------:R-:W1:Y:S01]  /*0080*/  LDCU UR7, c[0x0][0x39c] ;  /* 0x00007380ff0777ac */ /* 0x000e620008000800 */
[----:B------:R-:W-:Y:S01]  /*0090*/  IMAD.MOV.U32 R3, RZ, RZ, RZ ;  /* 0x000000ffff037224 */ /* 0x000fe200078e00ff */
[----:B------:R-:W2:Y:S01]  /*00a0*/  LDCU.64 UR10, c[0x0][0x358] ;  /* 0x00006b00ff0a77ac */ /* 0x000ea20008000a00 */
[----:B-1----:R-:W-:Y:S01]  /*00b0*/  UISETP.GE.AND UP0, UPT, UR7, 0x1, UPT ;  /* 0x000000010700788c */ /* 0x002fe2000bf06270 */
[----:B0-----:R-:W-:-:S08]  /*00c0*/  LOP3.LUT R4, R4, 0x1f, RZ, 0xc0, !PT ;  /* 0x0000001f04047812 */ /* 0x001fd000078ec0ff */
[----:B--2---:R-:W-:Y:S05]  /*00d0*/  BRA.U !UP0, `(.L_x_0) ;  /* 0x0000000d08507547 */ /* 0x004fea000b800000 */
[----:B------:R-:W-:Y:S01]  /*00e0*/  UISETP.GE.U32.AND UP0, UPT, UR7, 0xe1, UPT ;  /* 0x000000e10700788c */ /* 0x000fe2000bf06070 */
[----:B------:R-:W-:Y:S01]  /*00f0*/  HFMA2 R3, -RZ, RZ, 0, 0 ;  /* 0x00000000ff037431 */ /* 0x000fe200000001ff */
[----:B------:R-:W-:Y:S02]  /*0100*/  UIADD3 UR8, UPT, UPT, UR7, -0x1, URZ ;  /* 0xffffffff07087890 */ /* 0x000fe4000fffe0ff */
[----:B------:R-:W-:Y:S01]  /*0110*/  IMAD R5, R2, UR7, RZ ;  /* 0x0000000702057c24 */ /* 0x000fe2000f8e02ff */
[----:B------:R-:W-:Y:S01]  /*0120*/  UMOV UR4, URZ ;  /* 0x000000ff00047c82 */ /* 0x000fe20008000000 */
[----:B------:R-:W-:-:S04]  /*0130*/  ULEA.HI UR5, UR8, 0x1, URZ, 0x1b ;  /* 0x0000000108057891 */ /* 0x000fc8000f8fd8ff */
[----:B------:R-:W-:Y:S01]  /*0140*/  ULOP3.LUT UR9, UR5, 0x7, URZ, 0xc0, !UPT ;  /* 0x0000000705097892 */ /* 0x000fe2000f8ec0ff */
[----:B------:R-:W-:Y:S11]  /*0150*/  BRA.U !UP0, `(.L_x_1) ;  /* 0x0000000508d87547 */ /* 0x000ff6000b800000 */
[C---:B------:R-:W-:Y:S01]  /*0160*/  ISETP.GE.AND P6, PT, R4.reuse, UR7, PT ;  /* 0x0000000704007c0c */ /* 0x040fe2000bfc6270 */
[----:B------:R-:W0:Y:S01]  /*0170*/  LDC.64 R6, c[0x0][0x388] ;  /* 0x0000e200ff067b82 */ /* 0x000e220000000a00 */
[C---:B------:R-:W-:Y:S01]  /*0180*/  IMAD.IADD R10, R4.reuse, 0x1, R5 ;  /* 0x00000001040a7824 */ /* 0x040fe200078e0205 */
[----:B------:R-:W1:Y:S10]  /*0190*/  LDCU.64 UR12, c[0x0][0x380] ;  /* 0x00007000ff0c77ac */ /* 0x000e740008000a00 */
[----:B------:R-:W2:Y:S01]  /*01a0*/  @!P6 LDC.64 R12, c[0x0][0x380] ;  /* 0x0000e000ff0ceb82 */ /* 0x000ea20000000a00 */
[----:B0-----:R-:W-:-:S05]  /*01b0*/  IMAD.WIDE.U32 R6, R4, 0x4, R6 ;  /* 0x0000000404067825 */ /* 0x001fca00078e0006 */
[----:B------:R-:W3:Y:S01]  /*01c0*/  @!P6 LDG.E R11, desc[UR10][R6.64] ;  /* 0x0000000a060be981 */ /* 0x000ee2000c1e1900 */
[----:B--2---:R-:W-:-:S05]  /*01d0*/  @!P6 IMAD.WIDE R12, R10, 0x4, R12 ;  /* 0x000000040a0ce825 */ /* 0x004fca00078e020c */
[----:B------:R0:W3:Y:S01]  /*01e0*/  @!P6 LDG.E R0, desc[UR10][R12.64] ;  /* 0x0000000a0c00e981 */ /* 0x0000e2000c1e1900 */
[C---:B------:R-:W-:Y:S01]  /*01f0*/  VIADD R3, R4.reuse, 0x20 ;  /* 0x0000002004037836 */ /* 0x040fe20000000000 */
[----:B------:R-:W-:-:S04]  /*0200*/  IADD3 R14, P0, PT, R4, R5, RZ ;  /* 0x00000005040e7210 */ /* 0x000fc80007f1e0ff */
[----:B------:R-:W-:Y:S02]  /*0210*/  ISETP.GE.AND P5, PT, R3, UR7, PT ;  /* 0x0000000703007c0c */ /* 0x000fe4000bfa6270 */
[C---:B------:R-:W-:Y:S01]  /*0220*/  IADD3 R3, PT, PT, R4.reuse, 0x40, RZ ;  /* 0x0000004004037810 */ /* 0x040fe20007ffe0ff */
[----:B------:R-:W-:-:S03]  /*0230*/  VIADD R9, R4, 0x60 ;  /* 0x0000006004097836 */ /* 0x000fc60000000000 */
[----:B------:R-:W-:Y:S02]  /*0240*/  ISETP.GE.AND P4, PT, R3, UR7, PT ;  /* 0x0000000703007c0c */ /* 0x000fe4000bf86270 */
[----:B------:R-:W-:Y:S02]  /*0250*/  LEA.HI.X.SX32 R3, R5, RZ, 0x1, P0 ;  /* 0x000000ff05037211 */ /* 0x000fe400000f0eff */
[----:B-1----:R-:W-:Y:S01]  /*0260*/  LEA R8, P0, R14, UR12, 0x2 ;  /* 0x0000000c0e087c11 */ /* 0x002fe2000f8010ff */
[C---:B0-----:R-:W-:Y:S01]  /*0270*/  VIADD R12, R4.reuse, 0x80 ;  /* 0x00000080040c7836 */ /* 0x041fe20000000000 */
[----:B------:R-:W-:Y:S02]  /*0280*/  ISETP.GE.AND P3, PT, R9, UR7, PT ;  /* 0x0000000709007c0c */ /* 0x000fe4000bf66270 */
[----:B------:R-:W-:Y:S02]  /*0290*/  IADD3 R13, PT, PT, R4, 0xa0, RZ ;  /* 0x000000a0040d7810 */ /* 0x000fe40007ffe0ff */
[----:B------:R-:W-:-:S02]  /*02a0*/  LEA.HI.X R9, R14, UR13, R3, 0x2, P0 ;  /* 0x0000000d0e097c11 */ /* 0x000fc400080f1403 */
[----:B------:R-:W-:Y:S01]  /*02b0*/  ISETP.GE.AND P2, PT, R12, UR7, PT ;  /* 0x000000070c007c0c */ /* 0x000fe2000bf46270 */
[----:B------:R-:W-:Y:S01]  /*02c0*/  VIADD R16, R4, 0xc0 ;  /* 0x000000c004107836 */ /* 0x000fe20000000000 */
[----:B------:R-:W-:Y:S01]  /*02d0*/  ISETP.GE.AND P1, PT, R13, UR7, PT ;  /* 0x000000070d007c0c */ /* 0x000fe2000bf26270 */
[----:B------:R-:W2:Y:S04]  /*02e0*/  @!P5 LDG.E R12, desc[UR10][R8.64+0x80] ;  /* 0x0000800a080cd981 */ /* 0x000ea8000c1e1900 */
[----:B------:R-:W2:Y:S01]  /*02f0*/  @!P5 LDG.E R13, desc[UR10][R6.64+0x80] ;  /* 0x0000800a060dd981 */ /* 0x000ea2000c1e1900 */
[----:B------:R-:W-:-:S03]  /*0300*/  ISETP.GE.AND P0, PT, R16, UR7, PT ;  /* 0x0000000710007c0c */ /* 0x000fc6000bf06270 */
[----:B------:R-:W4:Y:S04]  /*0310*/  @!P4 LDG.E R15, desc[UR10][R6.64+0x100] ;  /* 0x0001000a060fc981 */ /* 0x000f28000c1e1900 */
[----:B------:R-:W4:Y:S01]  /*0320*/  @!P4 LDG.E R14, desc[UR10][R8.64+0x100] ;  /* 0x0001000a080ec981 */ /* 0x000f22000c1e1900 */
[----:B------:R-:W-:Y:S01]  /*0330*/  IADD3 R18, PT, PT, R4, 0xe0, RZ ;  /* 0x000000e004127810 */ /* 0x000fe20007ffe0ff */
[----:B------:R-:W-:Y:S02]  /*0340*/  IMAD.MOV.U32 R3, RZ, RZ, RZ ;  /* 0x000000ffff037224 */ /* 0x000fe400078e00ff */
[----:B------:R-:W5:Y:S04]  /*0350*/  @!P3 LDG.E R17, desc[UR10][R6.64+0x180] ;  /* 0x0001800a0611b981 */ /* 0x000f68000c1e1900 */
[----:B------:R-:W5:Y:S04]  /*0360*/  @!P3 LDG.E R16, desc[UR10][R8.64+0x180] ;  /* 0x0001800a0810b981 */ /* 0x000f68000c1e1900 */
[----:B------:R-:W5:Y:S04]  /*0370*/  @!P1 LDG.E R19, desc[UR10][R6.64+0x280] ;  /* 0x0002800a06139981 */ /* 0x000f68000c1e1900 */
[----:B------:R-:W5:Y:S04]  /*0380*/  @!P0 LDG.E R21, desc[UR10][R6.64+0x300] ;  /* 0x0003000a06158981 */ /* 0x000f68000c1e1900 */
[----:B------:R-:W5:Y:S01]  /*0390*/  @!P0 LDG.E R20, desc[UR10][R8.64+0x300] ;  /* 0x0003000a08148981 */ /* 0x000f62000c1e1900 */
[----:B---3--:R-:W-:Y:S01]  /*03a0*/  @!P6 FFMA R3, R0, R11, RZ ;  /* 0x0000000b0003e223 */ /* 0x008fe200000000ff */
[----:B------:R-:W-:-:S02]  /*03b0*/  ISETP.GE.AND P6, PT, R18, UR7, PT ;  /* 0x0000000712007c0c */ /* 0x000fc4000bfc6270 */
[----:B------:R-:W3:Y:S04]  /*03c0*/  @!P2 LDG.E R11, desc[UR10][R6.64+0x200] ;  /* 0x0002000a060ba981 */ /* 0x000ee8000c1e1900 */
[----:B------:R-:W3:Y:S04]  /*03d0*/  @!P2 LDG.E R0, desc[UR10][R8.64+0x200] ;  /* 0x0002000a0800a981 */ /* 0x000ee8000c1e1900 */
[----:B------:R-:W3:Y:S04]  /*03e0*/  @!P1 LDG.E R18, desc[UR10][R8.64+0x280] ;  /* 0x0002800a08129981 */ /* 0x000ee8000c1e1900 */
[----:B------:R-:W3:Y:S04]  /*03f0*/  @!P6 LDG.E R22, desc[UR10][R8.64+0x380] ;  /* 0x0003800a0816e981 */ /* 0x000ee8000c1e1900 */
[----:B------:R0:W3:Y:S01]  /*0400*/  @!P6 LDG.E R23, desc[UR10][R6.64+0x380] ;  /* 0x0003800a0617e981 */ /* 0x0000e2000c1e1900 */
[----:B------:R-:W-:Y:S01]  /*0410*/  ULOP3.LUT UR4, UR5, 0xffffff8, URZ, 0xc0, !UPT ;  /* 0x0ffffff805047892 */ /* 0x000fe2000f8ec0ff */
[----:B--2---:R-:W-:-:S03]  /*0420*/  @!P5 FFMA R3, R12, R13, R3 ;  /* 0x0000000d0c03d223 */ /* 0x004fc60000000003 */
[----:B------:R-:W-:Y:S01]  /*0430*/  UIADD3 UR4, UPT, UPT, -UR4, 0x8, URZ ;  /* 0x0000000804047890 */ /* 0x000fe2000fffe1ff */
[----:B----4-:R-:W-:-:S03]  /*0440*/  @!P4 FFMA R3, R14, R15, R3 ;  /* 0x0000000f0e03c223 */ /* 0x010fc60000000003 */
[----:B------:R-:W-:Y:S01]  /*0450*/  UISETP.NE.AND UP0, UPT, UR4, URZ, UPT ;  /* 0x000000ff0400728c */ /* 0x000fe2000bf05270 */
[----:B-----5:R-:W-:Y:S01]  /*0460*/  @!P3 FFMA R3, R16, R17, R3 ;  /* 0x000000111003b223 */ /* 0x020fe20000000003 */
[----:B------:R-:W-:-:S03]  /*0470*/  UMOV UR6, 0x180 ;  /* 0x0000018000067882 */ /* 0x000fc60000000000 */
[----:B---3--:R-:W-:-:S04]  /*0480*/  @!P2 FFMA R3, R0, R11, R3 ;  /* 0x0000000b0003a223 */ /* 0x008fc80000000003 */
[----:B------:R-:W-:Y:S01]  /*0490*/  @!P1 FFMA R3, R18, R19, R3 ;  /* 0x0000001312039223 */ /* 0x000fe20000000003 */
[----:B------:R-:W-:-:S03]  /*04a0*/  IADD3 R12, P1, PT, R6, 0x600, RZ ;  /* 0x00000600060c7810 */ /* 0x000fc60007f3e0ff */
[----:B------:R-:W-:Y:S01]  /*04b0*/  @!P0 FFMA R3, R20, R21, R3 ;  /* 0x0000001514038223 */ /* 0x000fe20000000003 */
[----:B------:R-:W-:Y:S01]  /*04c0*/  IADD3 R13, P0, PT, R8, 0x600, RZ ;  /* 0x00000600080d7810 */ /* 0x000fe20007f1e0ff */
[----:B0-----:R-:W-:Y:S02]  /*04d0*/  IMAD.X R7, RZ, RZ, R7, P1 ;  /* 0x000000ffff077224 */ /* 0x001fe400008e0607 */
[----:B------:R-:W-:Y:S02]  /*04e0*/  @!P6 FFMA R3, R22, R23, R3 ;  /* 0x000000171603e223 */ /* 0x000fe40000000003 */
[----:B------:R-:W-:Y:S01]  /*04f0*/  IMAD.X R16, RZ, RZ, R9, P0 ;  /* 0x000000ffff107224 */ /* 0x000fe200000e0609 */
[----:B------:R-:W-:Y:S07]  /*0500*/  BRA.U !UP0, `(.L_x_2) ;  /* 0x0000000108e87547 */ /* 0x000fee000b800000 */
[----:B------:R-:W-:Y:S01]  /*0510*/  IADD3 R10, PT, PT, R10, 0x100, RZ ;  /* 0x000001000a0a7810 */ /* 0x000fe20007ffe0ff */
[----:B------:R-:W-:Y:S01]  /*0520*/  VIADD R20, R4, 0x100 ;  /* 0x0000010004147836 */ /* 0x000fe20000000000 */
[----:B------:R-:W0:Y:S01]  /*0530*/  LDCU UR7, c[0x0][0x39c] ;  /* 0x00007380ff0777ac */ /* 0x000e220008000800 */
[----:B------:R-:W-:-:S05]  /*0540*/  NOP ;  /* 0x0000000000007918 */ /* 0x000fca0000000000 */
.L_x_3:
[----:B0-----:R-:W-:Y:S01]  /*0550*/  ISETP.GE.AND P6, PT, R20, UR7, PT ;  /* 0x0000000714007c0c */ /* 0x001fe2000bfc6270 */
[----:B------:R-:W-:-:S12]  /*0560*/  IMAD.MOV.U32 R6, RZ, RZ, R12 ;  /* 0x000000ffff067224 */ /* 0x000fd800078e000c */
[----:B------:R-:W0:Y:S01]  /*0570*/  @!P6 LDC.64 R8, c[0x0][0x380] ;  /* 0x0000e000ff08eb82 */ /* 0x000e220000000a00 */
[----:B------:R-:W2:Y:S01]  /*0580*/  @!P6 LDG.E R0, desc[UR10][R6.64+-0x200] ;  /* 0xfffe000a0600e981 */ /* 0x000ea2000c1e1900 */
[----:B0-----:R-:W-:-:S05]  /*0590*/  @!P6 IMAD.WIDE R8, R10, 0x4, R8 ;  /* 0x000000040a08e825 */ /* 0x001fca00078e0208 */
[----:B------:R0:W2:Y:S01]  /*05a0*/  @!P6 LDG.E R14, desc[UR10][R8.64] ;  /* 0x0000000a080ee981 */ /* 0x0000a2000c1e1900 */
[C---:B------:R-:W-:Y:S01]  /*05b0*/  IADD3 R12, PT, PT, R20.reuse, 0x20, RZ ;  /* 0x00000020140c7810 */ /* 0x040fe20007ffe0ff */
[----:B------:R-:W-:-:S03]  /*05c0*/  VIADD R11, R20, 0x40 ;  /* 0x00000040140b7836 */ /* 0x000fc60000000000 */
[----:B------:R-:W-:Y:S02]  /*05d0*/  ISETP.GE.AND P0, PT, R12, UR7, PT ;  /* 0x000000070c007c0c */ /* 0x000fe4000bf06270 */
[----:B------:R-:W-:Y:S01]  /*05e0*/  ISETP.GE.AND P1, PT, R11, UR7, PT ;  /* 0x000000070b007c0c */ /* 0x000fe2000bf26270 */
[C---:B------:R-:W-:Y:S01]  /*05f0*/  VIADD R11, R20.reuse, 0x80 ;  /* 0x00000080140b7836 */ /* 0x040fe20000000000 */
[----:B------:R-:W-:Y:S01]  /*0600*/  IADD3 R12, PT, PT, R20, 0x60, RZ ;  /* 0x00000060140c7810 */ /* 0x000fe20007ffe0ff */
[----:B0-----:R-:W-:Y:S01]  /*0610*/  IMAD.MOV.U32 R8, RZ, RZ, R13 ;  /* 0x000000ffff087224 */ /* 0x001fe200078e000d */
[----:B------:R-:W-:Y:S02]  /*0620*/  MOV R9, R16 ;  /* 0x0000001000097202 */ /* 0x000fe40000000f00 */
[----:B------:R-:W-:Y:S02]  /*0630*/  ISETP.GE.AND P2, PT, R12, UR7, PT ;  /* 0x000000070c007c0c */ /* 0x000fe4000bf46270 */
[----:B------:R-:W-:-:S02]  /*0640*/  ISETP.GE.AND P3, PT, R11, UR7, PT ;  /* 0x000000070b007c0c */ /* 0x000fc4000bf66270 */
[C---:B------:R-:W-:Y:S01]  /*0650*/  IADD3 R11, PT, PT, R20.reuse, 0xa0, RZ ;  /* 0x000000a0140b7810 */ /* 0x040fe20007ffe0ff */
[----:B------:R-:W3:Y:S03]  /*0660*/  @!P0 LDG.E R24, desc[UR10][R8.64+-0x180] ;  /* 0xfffe800a08188981 */ /* 0x000ee6000c1e1900 */
[----:B------:R-:W-:Y:S01]  /*0670*/  ISETP.GE.AND P4, PT, R11, UR7, PT ;  /* 0x000000070b007c0c */ /* 0x000fe2000bf86270 */
[----:B------:R-:W3:Y:S01]  /*0680*/  @!P0 LDG.E R23, desc[UR10][R6.64+-0x180] ;  /* 0xfffe800a06178981 */ /* 0x000ee2000c1e1900 */
[----:B------:R-:W-:-:S03]  /*0690*/  VIADD R11, R20, 0xc0 ;  /* 0x000000c0140b7836 */ /* 0x000fc60000000000 */
[----:B------:R-:W4:Y:S04]  /*06a0*/  @!P1 LDG.E R22, desc[UR10][R8.64+-0x100] ;  /* 0xffff000a08169981 */ /* 0x000f28000c1e1900 */
[----:B------:R-:W4:Y:S01]  /*06b0*/  @!P1 LDG.E R21, desc[UR10][R6.64+-0x100] ;  /* 0xffff000a06159981 */ /* 0x000f22000c1e1900 */
[----:B------:R-:W-:Y:S02]  /*06c0*/  ISETP.GE.AND P5, PT, R11, UR7, PT ;  /* 0x000000070b007c0c */ /* 0x000fe4000bfa6270 */
[----:B------:R-:W-:Y:S01]  /*06d0*/  IADD3 R11, PT, PT, R20, 0xe0, RZ ;  /* 0x000000e0140b7810 */ /* 0x000fe20007ffe0ff */
[----:B------:R-:W5:Y:S04]  /*06e0*/  @!P2 LDG.E R18, desc[UR10][R8.64+-0x80] ;  /* 0xffff800a0812a981 */ /* 0x000f68000c1e1900 */
[----:B------:R-:W5:Y:S04]  /*06f0*/  @!P2 LDG.E R19, desc[UR10][R6.64+-0x80] ;  /* 0xffff800a0613a981 */ /* 0x000f68000c1e1900 */
[----:B------:R-:W5:Y:S04]  /*0700*/  @!P3 LDG.E R16, desc[UR10][R8.64] ;  /* 0x0000000a0810b981 */ /* 0x000f68000c1e1900 */
[----:B------:R-:W5:Y:S04]  /*0710*/  @!P3 LDG.E R17, desc[UR10][R6.64] ;  /* 0x0000000a0611b981 */ /* 0x000f68000c1e1900 */
[----:B------:R-:W5:Y:S04]  /*0720*/  @!P4 LDG.E R15, desc[UR10][R6.64+0x80] ;  /* 0x0000800a060fc981 */ /* 0x000f68000c1e1900 */
[----:B------:R-:W5:Y:S04]  /*0730*/  @!P5 LDG.E R12, desc[UR10][R8.64+0x100] ;  /* 0x0001000a080cd981 */ /* 0x000f68000c1e1900 */
[----:B------:R-:W5:Y:S01]  /*0740*/  @!P5 LDG.E R13, desc[UR10][R6.64+0x100] ;  /* 0x0001000a060dd981 */ /* 0x000f62000c1e1900 */
[----:B--2---:R-:W-:Y:S01]  /*0750*/  @!P6 FFMA R3, R14, R0, R3 ;  /* 0x000000000e03e223 */ /* 0x004fe20000000003 */
[----:B------:R-:W-:-:S02]  /*0760*/  ISETP.GE.AND P6, PT, R11, UR7, PT ;  /* 0x000000070b007c0c */ /* 0x000fc4000bfc6270 */
[----:B------:R-:W2:Y:S11]  /*0770*/  @!P4 LDG.E R14, desc[UR10][R8.64+0x80] ;  /* 0x0000800a080ec981 */ /* 0x000eb6000c1e1900 */
[----:B------:R-:W2:Y:S04]  /*0780*/  @!P6 LDG.E R0, desc[UR10][R8.64+0x180] ;  /* 0x0001800a0800e981 */ /* 0x000ea8000c1e1900 */
[----:B------:R0:W2:Y:S01]  /*0790*/  @!P6 LDG.E R11, desc[UR10][R6.64+0x180] ;  /* 0x0001800a060be981 */ /* 0x0000a2000c1e1900 */
[----:B---3--:R-:W-:Y:S01]  /*07a0*/  @!P0 FFMA R3, R24, R23, R3 ;  /* 0x0000001718038223 */ /* 0x008fe20000000003 */
[----:B------:R-:W-:-:S03]  /*07b0*/  UIADD3 UR4, UPT, UPT, UR4, 0x8, URZ ;  /* 0x0000000804047890 */ /* 0x000fc6000fffe0ff */
[----:B----4-:R-:W-:Y:S01]  /*07c0*/  @!P1 FFMA R3, R22, R21, R3 ;  /* 0x0000001516039223 */ /* 0x010fe20000000003 */
[----:B------:R-:W-:-:S03]  /*07d0*/  UISETP.NE.AND UP0, UPT, UR4, URZ, UPT ;  /* 0x000000ff0400728c */ /* 0x000fc6000bf05270 */
[----:B-----5:R-:W-:-:S04]  /*07e0*/  @!P2 FFMA R3, R18, R19, R3 ;  /* 0x000000131203a223 */ /* 0x020fc80000000003 */
[----:B------:R-:W-:Y:S01]  /*07f0*/  @!P3 FFMA R3, R16, R17, R3 ;  /* 0x000000111003b223 */ /* 0x000fe20000000003 */
[----:B------:R-:W-:Y:S01]  /*0800*/  VIADD R20, R20, 0x100 ;  /* 0x0000010014147836 */ /* 0x000fe20000000000 */
[----:B------:R-:W-:Y:S01]  /*0810*/  IADD3 R10, PT, PT, R10, 0x100, RZ ;  /* 0x000001000a0a7810 */ /* 0x000fe20007ffe0ff */
[----:B------:R-:W-:Y:S01]  /*0820*/  UIADD3 UR6, UPT, UPT, UR6, 0x100, URZ ;  /* 0x0000010006067890 */ /* 0x000fe2000fffe0ff */
[----:B--2---:R-:W-:-:S04]  /*0830*/  @!P4 FFMA R3, R14, R15, R3 ;  /* 0x0000000f0e03c223 */ /* 0x004fc80000000003 */
[----:B------:R-:W-:Y:S01]  /*0840*/  @!P5 FFMA R3, R12, R13, R3 ;  /* 0x0000000d0c03d223 */ /* 0x000fe20000000003 */
[----:B------:R-:W-:Y:S02]  /*0850*/  IADD3 R12, P0, PT, R6, 0x400, RZ ;  /* 0x00000400060c7810 */ /* 0x000fe40007f1e0ff */
[----:B------:R-:W-:-:S03]  /*0860*/  IADD3 R13, P1, PT, R8, 0x400, RZ ;  /* 0x00000400080d7810 */ /* 0x000fc60007f3e0ff */
[----:B0-----:R-:W-:Y:S01]  /*0870*/  IMAD.X R7, RZ, RZ, R7, P0 ;  /* 0x000000ffff077224 */ /* 0x001fe200000e0607 */
[----:B------:R-:W-:Y:S01]  /*0880*/  IADD3.X R16, PT, PT, RZ, R9, RZ, P1, !PT ;  /* 0x00000009ff107210 */ /* 0x000fe20000ffe4ff */
[----:B------:R-:W-:Y:S01]  /*0890*/  @!P6 FFMA R3, R0, R11, R3 ;  /* 0x0000000b0003e223 */ /* 0x000fe20000000003 */
[----:B------:R-:W-:Y:S07]  /*08a0*/  BRA.U UP0, `(.L_x_3) ;  /* 0xfffffffd00287547 */ /* 0x000fee000b83ffff */
.L_x_2:
[----:B------:R-:W-:-:S12]  /*08b0*/  UIADD3 UR4, UPT, UPT, UR6, -0x80, URZ ;  /* 0xffffff8006047890 */ /* 0x000fd8000fffe0ff */
.L_x_1:
[----:B------:R-:W-:-:S09]  /*08c0*/  UISETP.NE.AND UP0, UPT, UR9, URZ, UPT ;  /* 0x000000ff0900728c */ /* 0x000fd2000bf05270 */
[----:B------:R-:W-:Y:S05]  /*08d0*/  BRA.U !UP0, `(.L_x_0) ;  /* 0x0000000508507547 */ /* 0x000fea000b800000 */
[----:B------:R-:W-:Y:S02]  /*08e0*/  UISETP.GE.U32.AND UP0, UPT, UR9, 0x4, UPT ;  /* 0x000000040900788c */ /* 0x000fe4000bf06070 */
[----:B------:R-:W-:-:S07]  /*08f0*/  ULOP3.LUT UP1, UR5, UR5, 0x3, URZ, 0xc0, !UPT ;  /* 0x0000000305057892 */ /* 0x000fce000f82c0ff */
[----:B------:R-:W-:Y:S05]  /*0900*/  BRA.U !UP0, `(.L_x_4) ;  /* 0x0000000108907547 */ /* 0x000fea000b800000 */
[----:B------:R-:W0:Y:S01]  /*0910*/  LDC.64 R12, c[0x0][0x380] ;  /* 0x0000e000ff0c7b82 */ /* 0x000e220000000a00 */
[C---:B------:R-:W-:Y:S01]  /*0920*/  VIADD R16, R4.reuse, UR4 ;  /* 0x0000000404107c36 */ /* 0x040fe20008000000 */
[----:B------:R-:W1:Y:S01]  /*0930*/  LDCU.128 UR12, c[0x0][0x380] ;  /* 0x00007000ff0c77ac */ /* 0x000e620008000c00 */
[----:B------:R-:W-:Y:S02]  /*0940*/  IADD3 R9, P4, PT, R4, UR4, RZ ;  /* 0x0000000404097c10 */ /* 0x000fe4000ff9e0ff */
[C---:B------:R-:W-:Y:S01]  /*0950*/  VIADD R6, R16.reuse, 0x40 ;  /* 0x0000004010067836 */ /* 0x040fe20000000000 */
[C---:B------:R-:W-:Y:S02]  /*0960*/  ISETP.GE.AND P0, PT, R16.reuse, UR7, PT ;  /* 0x0000000710007c0c */ /* 0x040fe4000bf06270 */
[----:B------:R-:W2:Y:S01]  /*0970*/  LDC.64 R10, c[0x0][0x388] ;  /* 0x0000e200ff0a7b82 */ /* 0x000ea20000000a00 */
[----:B------:R-:W-:Y:S01]  /*0980*/  IADD3 R0, PT, PT, R16, 0x20, RZ ;  /* 0x0000002010007810 */ /* 0x000fe20007ffe0ff */
[----:B------:R-:W-:Y:S01]  /*0990*/  IMAD.X R14, RZ, RZ, RZ, P4 ;  /* 0x000000ffff0e7224 */ /* 0x000fe200020e06ff */
[----:B------:R-:W-:-:S02]  /*09a0*/  ISETP.GE.AND P1, PT, R6, UR7, PT ;  /* 0x0000000706007c0c */ /* 0x000fc4000bf26270 */
[----:B------:R-:W-:Y:S02]  /*09b0*/  ISETP.GE.AND P2, PT, R0, UR7, PT ;  /* 0x0000000700007c0c */ /* 0x000fe4000bf46270 */
[----:B------:R-:W-:Y:S02]  /*09c0*/  SHF.R.S32.HI R0, RZ, 0x1f, R16 ;  /* 0x0000001fff007819 */ /* 0x000fe40000011410 */
[----:B------:R-:W-:Y:S02]  /*09d0*/  IADD3 R15, PT, PT, R16, 0x60, RZ ;  /* 0x00000060100f7810 */ /* 0x000fe40007ffe0ff */
[----:B------:R-:W-:Y:S02]  /*09e0*/  @!P0 IADD3 R7, PT, PT, R5, R16, RZ ;  /* 0x0000001005078210 */ /* 0x000fe40007ffe0ff */
[----:B-1----:R-:W-:-:S03]  /*09f0*/  LEA R8, P5, R9, UR14, 0x2 ;  /* 0x0000000e09087c11 */ /* 0x002fc6000f8a10ff */
[----:B0-----:R-:W-:Y:S01]  /*0a00*/  @!P0 IMAD.WIDE R12, R7, 0x4, R12 ;  /* 0x00000004070c8825 */ /* 0x001fe200078e020c */
[----:B------:R-:W-:Y:S02]  /*0a10*/  IADD3 R7, P3, PT, R5, R16, RZ ;  /* 0x0000001005077210 */ /* 0x000fe40007f7e0ff */
[----:B------:R-:W-:Y:S02]  /*0a20*/  LEA.HI.X R9, R9, UR15, R14, 0x2, P5 ;  /* 0x0000000f09097c11 */ /* 0x000fe4000a8f140e */
[----:B------:R-:W-:Y:S01]  /*0a30*/  LEA R6, P4, R7, UR12, 0x2 ;  /* 0x0000000c07067c11 */ /* 0x000fe2000f8810ff */
[----:B------:R-:W3:Y:S01]  /*0a40*/  @!P0 LDG.E R12, desc[UR10][R12.64] ;  /* 0x0000000a0c0c8981 */ /* 0x000ee2000c1e1900 */
[----:B------:R-:W-:Y:S01]  /*0a50*/  LEA.HI.X.SX32 R0, R5, R0, 0x1, P3 ;  /* 0x0000000005007211 */ /* 0x000fe200018f0eff */
[----:B--2---:R-:W-:Y:S01]  /*0a60*/  @!P0 IMAD.WIDE.U32 R10, R16, 0x4, R10 ;  /* 0x00000004100a8825 */ /* 0x004fe200078e000a */
[----:B------:R-:W-:Y:S01]  /*0a70*/  ISETP.GE.AND P3, PT, R15, UR7, PT ;  /* 0x000000070f007c0c */ /* 0x000fe2000bf66270 */
[----:B------:R-:W2:Y:S01]  /*0a80*/  @!P2 LDG.E R14, desc[UR10][R8.64+0x80] ;  /* 0x0000800a080ea981 */ /* 0x000ea2000c1e1900 */
[----:B------:R-:W-:-:S03]  /*0a90*/  LEA.HI.X R7, R7, UR13, R0, 0x2, P4 ;  /* 0x0000000d07077c11 */ /* 0x000fc6000a0f1400 */
[----:B------:R-:W3:Y:S04]  /*0aa0*/  @!P0 LDG.E R10, desc[UR10][R10.64] ;  /* 0x0000000a0a0a8981 */ /* 0x000ee8000c1e1900 */
[----:B------:R-:W2:Y:S04]  /*0ab0*/  @!P2 LDG.E R0, desc[UR10][R6.64+0x80] ;  /* 0x0000800a0600a981 */ /* 0x000ea8000c1e1900 */
[----:B------:R-:W4:Y:S04]  /*0ac0*/  @!P1 LDG.E R15, desc[UR10][R8.64+0x100] ;  /* 0x0001000a080f9981 */ /* 0x000f28000c1e1900 */
[----:B------:R-:W4:Y:S04]  /*0ad0*/  @!P1 LDG.E R16, desc[UR10][R6.64+0x100] ;  /* 0x0001000a06109981 */ /* 0x000f28000c1e1900 */
[----:B------:R-:W5:Y:S04]  /*0ae0*/  @!P3 LDG.E R17, desc[UR10][R8.64+0x180] ;  /* 0x0001800a0811b981 */ /* 0x000f68000c1e1900 */
[----:B------:R-:W5:Y:S01]  /*0af0*/  @!P3 LDG.E R18, desc[UR10][R6.64+0x180] ;  /* 0x0001800a0612b981 */ /* 0x000f62000c1e1900 */
[----:B------:R-:W-:Y:S01]  /*0b00*/  UIADD3 UR4, UPT, UPT, UR4, 0x80, URZ ;  /* 0x0000008004047890 */ /* 0x000fe2000fffe0ff */
[----:B---3--:R-:W-:-:S04]  /*0b10*/  @!P0 FFMA R3, R12, R10, R3 ;  /* 0x0000000a0c038223 */ /* 0x008fc80000000003 */
[----:B--2---:R-:W-:-:S04]  /*0b20*/  @!P2 FFMA R3, R0, R14, R3 ;  /* 0x0000000e0003a223 */ /* 0x004fc80000000003 */
[----:B----4-:R-:W-:-:S04]  /*0b30*/  @!P1 FFMA R3, R16, R15, R3 ;  /* 0x0000000f10039223 */ /* 0x010fc80000000003 */
[----:B-----5:R-:W-:-:S07]  /*0b40*/  @!P3 FFMA R3, R18, R17, R3 ;  /* 0x000000111203b223 */ /* 0x020fce0000000003 */
.L_x_4:
[----:B------:R-:W-:Y:S05]  /*0b50*/  BRA.U !UP1, `(.L_x_0) ;  /* 0x0000000109b07547 */ /* 0x000fea000b800000 */
[----:B------:R-:W-:Y:S02]  /*0b60*/  UISETP.NE.AND UP1, UPT, UR5, 0x1, UPT ;  /* 0x000000010500788c */ /* 0x000fe4000bf25270 */
[----:B------:R-:W-:-:S07]  /*0b70*/  ULOP3.LUT UP0, URZ, UR8, 0x20, URZ, 0xc0, !UPT ;  /* 0x0000002008ff7892 */ /* 0x000fce000f80c0ff */
[----:B------:R-:W-:Y:S05]  /*0b80*/  BRA.U !UP1, `(.L_x_5) ;  /* 0x00000001096c7547 */ /* 0x000fea000b800000 */
[----:B------:R-:W-:Y:S01]  /*0b90*/  VIADD R16, R4, UR4 ;  /* 0x0000000404107c36 */ /* 0x000fe20008000000 */
[----:B------:R-:W0:Y:S04]  /*0ba0*/  LDC.64 R12, c[0x0][0x380] ;  /* 0x0000e000ff0c7b82 */ /* 0x000e280000000a00 */
[C---:B------:R-:W-:Y:S02]  /*0bb0*/  IADD3 R0, PT, PT, R16.reuse, 0x20, RZ ;  /* 0x0000002010007810 */ /* 0x040fe40007ffe0ff */
[----:B------:R-:W-:Y:S02]  /*0bc0*/  ISETP.GE.AND P0, PT, R16, UR7, PT ;  /* 0x0000000710007c0c */ /* 0x000fe4000bf06270 */
[----:B------:R-:W1:Y:S01]  /*0bd0*/  LDC.64 R10, c[0x0][0x388] ;  /* 0x0000e200ff0a7b82 */ /* 0x000e620000000a00 */
[----:B------:R-:W-:-:S07]  /*0be0*/  ISETP.GE.AND P1, PT, R0, UR7, PT ;  /* 0x0000000700007c0c */ /* 0x000fce000bf26270 */
[----:B------:R-:W2:Y:S03]  /*0bf0*/  LDC.64 R8, c[0x0][0x380] ;  /* 0x0000e000ff087b82 */ /* 0x000ea60000000a00 */
[----:B------:R-:W-:-:S03]  /*0c00*/  @!P0 IMAD.IADD R15, R5, 0x1, R16 ;  /* 0x00000001050f8824 */ /* 0x000fc600078e0210 */
[----:B------:R-:W-:Y:S02]  /*0c10*/  @!P1 SHF.R.S32.HI R0, RZ, 0x1f, R16 ;  /* 0x0000001fff009819 */ /* 0x000fe40000011410 */
[----:B------:R-:W3:Y:S01]  /*0c20*/  LDC.64 R6, c[0x0][0x388] ;  /* 0x0000e200ff067b82 */ /* 0x000ee20000000a00 */
[----:B------:R-:W-:Y:S01]  /*0c30*/  @!P1 IADD3 R14, P2, PT, R5, R16, RZ ;  /* 0x00000010050e9210 */ /* 0x000fe20007f5e0ff */
[----:B0-----:R-:W-:Y:S01]  /*0c40*/  @!P0 IMAD.WIDE R12, R15, 0x4, R12 ;  /* 0x000000040f0c8825 */ /* 0x001fe200078e020c */
[----:B------:R-:W-:Y:S02]  /*0c50*/  @!P1 IADD3 R17, P3, PT, R4, UR4, RZ ;  /* 0x0000000404119c10 */ /* 0x000fe4000ff7e0ff */
[----:B------:R-:W-:Y:S02]  /*0c60*/  @!P1 LEA.HI.X.SX32 R0, R5, R0, 0x1, P2 ;  /* 0x0000000005009211 */ /* 0x000fe400010f0eff */
[----:B------:R-:W-:Y:S01]  /*0c70*/  @!P1 IADD3.X R18, PT, PT, RZ, RZ, RZ, P3, !PT ;  /* 0x000000ffff129210 */ /* 0x000fe20001ffe4ff */
[----:B-1----:R-:W-:Y:S01]  /*0c80*/  @!P0 IMAD.WIDE.U32 R10, R16, 0x4, R10 ;  /* 0x00000004100a8825 */ /* 0x002fe200078e000a */
[----:B------:R-:W4:Y:S05]  /*0c90*/  @!P0 LDG.E R12, desc[UR10][R12.64] ;  /* 0x0000000a0c0c8981 */ /* 0x000f2a000c1e1900 */
[----:B------:R-:W4:Y:S01]  /*0ca0*/  @!P0 LDG.E R10, desc[UR10][R10.64] ;  /* 0x0000000a0a0a8981 */ /* 0x000f22000c1e1900 */
[----:B--2---:R-:W-:-:S04]  /*0cb0*/  @!P1 LEA R8, P2, R14, R8, 0x2 ;  /* 0x000000080e089211 */ /* 0x004fc800078410ff */
[----:B------:R-:W-:Y:S02]  /*0cc0*/  @!P1 LEA.HI.X R9, R14, R9, R0, 0x2, P2 ;  /* 0x000000090e099211 */ /* 0x000fe400010f1400 */
[----:B---3--:R-:W-:-:S03]  /*0cd0*/  @!P1 LEA R6, P3, R17, R6, 0x2 ;  /* 0x0000000611069211 */ /* 0x008fc600078610ff */
[----:B------:R-:W2:Y:S01]  /*0ce0*/  @!P1 LDG.E R8, desc[UR10][R8.64+0x80] ;  /* 0x0000800a08089981 */ /* 0x000ea2000c1e1900 */
[----:B------:R-:W-:-:S05]  /*0cf0*/  @!P1 LEA.HI.X R7, R17, R7, R18, 0x2, P3 ;  /* 0x0000000711079211 */ /* 0x000fca00018f1412 */
[----:B------:R-:W2:Y:S01]  /*0d00*/  @!P1 LDG.E R6, desc[UR10][R6.64+0x80] ;  /* 0x0000800a06069981 */ /* 0x000ea2000c1e1900 */
[----:B------:R-:W-:Y:S01]  /*0d10*/  UIADD3 UR4, UPT, UPT, UR4, 0x40, URZ ;  /* 0x0000004004047890 */ /* 0x000fe2000fffe0ff */
[----:B----4-:R-:W-:-:S04]  /*0d20*/  @!P0 FFMA R3, R12, R10, R3 ;  /* 0x0000000a0c038223 */ /* 0x010fc80000000003 */
[----:B--2---:R-:W-:-:S07]  /*0d30*/  @!P1 FFMA R3, R8, R6, R3 ;  /* 0x0000000608039223 */ /* 0x004fce0000000003 */
.L_x_5:
[----:B------:R-:W-:Y:S05]  /*0d40*/  BRA.U UP0, `(.L_x_0) ;  /* 0x0000000100347547 */ /* 0x000fea000b800000 */
[----:B------:R-:W-:Y:S01]  /*0d50*/  VIADD R0, R4, UR4 ;  /* 0x0000000404007c36 */ /* 0x000fe20008000000 */
[----:B------:R-:W-:Y:S04]  /*0d60*/  BSSY.RECONVERGENT B0, `(.L_x_0) ;  /* 0x000000b000007945 */ /* 0x000fe80003800200 */
[----:B------:R-:W-:-:S13]  /*0d70*/  ISETP.GE.AND P0, PT, R0, UR7, PT ;  /* 0x0000000700007c0c */ /* 0x000fda000bf06270 */
[----:B------:R-:W-:Y:S05]  /*0d80*/  @P0 BRA `(.L_x_6) ;  /* 0x0000000000200947 */ /* 0x000fea0003800000 */
[----:B------:R-:W0:Y:S01]  /*0d90*/  LDC.64 R6, c[0x0][0x380] ;  /* 0x0000e000ff067b82 */ /* 0x000e220000000a00 */
[----:B------:R-:W-:-:S07]  /*0da0*/  IADD3 R5, PT, PT, R5, R0, RZ ;  /* 0x0000000005057210 */ /* 0x000fce0007ffe0ff */
[----:B------:R-:W1:Y:S01]  /*0db0*/  LDC.64 R8, c[0x0][0x388] ;  /* 0x0000e200ff087b82 */ /* 0x000e620000000a00 */
[----:B0-----:R-:W-:-:S06]  /*0dc0*/  IMAD.WIDE R6, R5, 0x4, R6 ;  /* 0x0000000405067825 */ /* 0x001fcc00078e0206 */
[----:B------:R-:W2:Y:S01]  /*0dd0*/  LDG.E R6, desc[UR10][R6.64] ;  /* 0x0000000a06067981 */ /* 0x000ea2000c1e1900 */
[----:B-1----:R-:W-:-:S06]  /*0de0*/  IMAD.WIDE.U32 R8, R0, 0x4, R8 ;  /* 0x0000000400087825 */ /* 0x002fcc00078e0008 */
[----:B------:R-:W2:Y:S02]  /*0df0*/  LDG.E R8, desc[UR10][R8.64] ;  /* 0x0000000a08087981 */ /* 0x000ea4000c1e1900 */
[----:B--2---:R-:W-:-:S07]  /*0e00*/  FFMA R3, R6, R8, R3 ;  /* 0x0000000806037223 */ /* 0x004fce0000000003 */
.L_x_6:
[----:B------:R-:W-:Y:S05]  /*0e10*/  BSYNC.RECONVERGENT B0 ;  /* 0x0000000000007941 */ /* 0x000fea0003800200 */
.L_x_0:
[----:B------:R-:W0:Y:S01]  /*0e20*/  SHFL.DOWN PT, R0, R3, 0x10, 0x1f ;  /* 0x0a001f0003007f89 */ /* 0x000e2200000e0000 */
[----:B------:R-:W-:Y:S01]  /*0e30*/  ISETP.NE.AND P0, PT, R4, RZ, PT ;  /* 0x000000ff0400720c */ /* 0x000fe20003f05270 */
[----:B0-----:R-:W-:-:S05]  /*0e40*/  FADD R0, R0, R3 ;  /* 0x0000000300007221 */ /* 0x001fca0000000000 */
[----:B------:R-:W0:Y:S02]  /*0e50*/  SHFL.DOWN PT, R5, R0, 0x8, 0x1f ;  /* 0x09001f0000057f89 */ /* 0x000e2400000e0000 */
[----:B0-----:R-:W-:-:S05]  /*0e60*/  FADD R5, R0, R5 ;  /* 0x0000000500057221 */ /* 0x001fca0000000000 */
[----:B------:R-:W0:Y:S02]  /*0e70*/  SHFL.DOWN PT, R6, R5, 0x4, 0x1f ;  /* 0x08801f0005067f89 */ /* 0x000e2400000e0000 */
[----:B0-----:R-:W-:-:S05]  /*0e80*/  FADD R6, R5, R6 ;  /* 0x0000000605067221 */ /* 0x001fca0000000000 */
[----:B------:R-:W0:Y:S02]  /*0e90*/  SHFL.DOWN PT, R7, R6, 0x2, 0x1f ;  /* 0x08401f0006077f89 */ /* 0x000e2400000e0000 */
[----:B0-----:R-:W-:-:S05]  /*0ea0*/  FADD R7, R6, R7 ;  /* 0x0000000706077221 */ /* 0x001fca0000000000 */
[----:B------:R0:W1:Y:S01]  /*0eb0*/  SHFL.DOWN PT, R8, R7, 0x1, 0x1f ;  /* 0x08201f0007087f89 */ /* 0x00006200000e0000 */
[----:B------:R-:W-:Y:S05]  /*0ec0*/  @P0 EXIT ;  /* 0x000000000000094d */ /* 0x000fea0003800000 */
[----:B------:R-:W2:Y:S01]  /*0ed0*/  LDC.64 R4, c[0x0][0x390] ;  /* 0x0000e400ff047b82 */ /* 0x000ea20000000a00 */
[----:B------:R-:W3:Y:S01]  /*0ee0*/  LDCU.64 UR4, c[0x0][0x3a0] ;  /* 0x00007400ff0477ac */ /* 0x000ee20008000a00 */
[----:B--2---:R-:W-:-:S05]  /*0ef0*/  IMAD.WIDE R2, R2, 0x4, R4 ;  /* 0x0000000402027825 */ /* 0x004fca00078e0204 */
[----:B------:R-:W3:Y:S01]  /*0f00*/  LDG.E R0, desc[UR10][R2.64] ;  /* 0x0000000a02007981 */ /* 0x000ee2000c1e1900 */
[----:B-1----:R-:W-:Y:S01]  /*0f10*/  FADD R5, R7, R8 ;  /* 0x0000000807057221 */ /* 0x002fe20000000000 */
[----:B---3--:R-:W-:-:S04]  /*0f20*/  FMUL R0, R0, UR5 ;  /* 0x0000000500007c20 */ /* 0x008fc80008400000 */
[----:B------:R-:W-:-:S05]  /*0f30*/  FFMA R5, R5, UR4, R0 ;  /* 0x0000000405057c23 */ /* 0x000fca0008000000 */
[----:B------:R-:W-:Y:S01]  /*0f40*/  STG.E desc[UR10][R2.64], R5 ;  /* 0x0000000502007986 */ /* 0x000fe2000c10190a */
[----:B------:R-:W-:Y:S05]  /*0f50*/  EXIT ;  /* 0x000000000000794d */ /* 0x000fea0003800000 */
.L_x_7:
[----:B------:R-:W-:-:S00]  /*0f60*/  BRA `(.L_x_7) ;  /* 0xfffffffc00fc7947 */ /* 0x000fc0000383ffff */
[----:B------:R-:W-:-:S00]  /*0f70*/  NOP ;  /* 0x0000000000007918 */ /* 0x000fc00000000000 */
        /* <DEDUP_REMOVED lines=8> */
.L_x_8:


//--------------------- .nv.shared.reserved.0     --------------------------
	.section	.nv.shared.reserved.0,"aw",@nobits
	.weak		__nv_reservedSMEM_offset_0_alias
	.size		__nv_reservedSMEM_offset_0_alias, 0, 64
	.other		__nv_reservedSMEM_offset_0_alias,@"STO_CUDA_RESERVED_SHARED STV_DEFAULT"
__nv_reservedSMEM_offset_0_alias:
	.zero		0
	.zero		64


//--------------------- .nv.constant0._Z14__kernel_sgemvPfS_S_iiff --------------------------
	.section	.nv.constant0._Z14__kernel_sgemvPfS_S_iiff,"a",@progbits
	.sectionflags	@""
	.align	4
.nv.constant0._Z14__kernel_sgemvPfS_S_iiff:
	.zero		936


//--------------------- SYMBOLS --------------------------

	.type		.nv.reservedSmem.offset0,@object
	.size		.nv.reservedSmem.offset0,0x4
